//
// Generated by NVIDIA NVVM Compiler
//
// Compiler Build ID: CL-36424714
// Cuda compilation tools, release 13.0, V13.0.88
// Based on NVVM 20.0.0
//

.version 9.0
.target sm_100
.address_size 64

	// .globl	_Z13get_resultantPfS_S_S_

.visible .entry _Z13get_resultantPfS_S_S_(
	.param .u64 .ptr .align 1 _Z13get_resultantPfS_S_S__param_0,
	.param .u64 .ptr .align 1 _Z13get_resultantPfS_S_S__param_1,
	.param .u64 .ptr .align 1 _Z13get_resultantPfS_S_S__param_2,
	.param .u64 .ptr .align 1 _Z13get_resultantPfS_S_S__param_3
)
{
	.reg .pred 	%p<25>;
	.reg .b32 	%r<17>;
	.reg .b32 	%f<113>;
	.reg .b64 	%rd<15>;
	.reg .b64 	%fd<9>;

	ld.param.u64 	%rd2, [_Z13get_resultantPfS_S_S__param_0];
	ld.param.u64 	%rd3, [_Z13get_resultantPfS_S_S__param_1];
	ld.param.u64 	%rd4, [_Z13get_resultantPfS_S_S__param_2];
	ld.param.u64 	%rd5, [_Z13get_resultantPfS_S_S__param_3];
	mov.u32 	%r2, %ctaid.x;
	mov.u32 	%r3, %ntid.x;
	mov.u32 	%r4, %tid.x;
	mad.lo.s32 	%r5, %r2, %r3, %r4;
	mov.u32 	%r6, %ctaid.y;
	mov.u32 	%r7, %ntid.y;
	mov.u32 	%r8, %tid.y;
	mad.lo.s32 	%r9, %r6, %r7, %r8;
	mad.lo.s32 	%r1, %r9, 55, %r5;
	setp.gt.s32 	%p1, %r5, 94;
	@%p1 bra 	$L__BB0_18;
	cvta.to.global.u64 	%rd6, %rd2;
	cvta.to.global.u64 	%rd7, %rd3;
	cvta.to.global.u64 	%rd8, %rd4;
	mul.wide.s32 	%rd9, %r1, 4;
	add.s64 	%rd1, %rd6, %rd9;
	ld.global.f32 	%f10, [%rd1];
	add.s64 	%rd10, %rd7, %rd9;
	ld.global.f32 	%f11, [%rd10];
	abs.f32 	%f12, %f10;
	abs.f32 	%f13, %f11;
	mov.b32 	%r10, %f13;
	mov.b32 	%r11, %f12;
	min.s32 	%r12, %r10, %r11;
	mov.b32 	%f14, %r12;
	max.s32 	%r13, %r11, %r10;
	mov.b32 	%f15, %r13;
	and.b32  	%r14, %r13, -33554432;
	xor.b32  	%r15, %r14, 2122317824;
	mov.b32 	%f16, %r15;
	mul.f32 	%f17, %f14, %f16;
	mul.f32 	%f18, %f15, %f16;
	mul.f32 	%f19, %f17, %f17;
	fma.rn.f32 	%f20, %f18, %f18, %f19;
	sqrt.rn.f32 	%f21, %f20;
	or.b32  	%r16, %r14, 8388608;
	mov.b32 	%f22, %r16;
	mul.f32 	%f23, %f21, %f22;
	setp.eq.f32 	%p2, %f14, 0f00000000;
	selp.f32 	%f24, %f15, %f23, %p2;
	setp.eq.f32 	%p3, %f14, 0f7F800000;
	selp.f32 	%f25, 0f7F800000, %f24, %p3;
	add.s64 	%rd11, %rd8, %rd9;
	st.global.f32 	[%rd11], %f25;
	ld.global.f32 	%f1, [%rd10];
	setp.leu.f32 	%p4, %f1, 0f00000000;
	@%p4 bra 	$L__BB0_6;
	ld.global.f32 	%f2, [%rd1];
	setp.leu.f32 	%p5, %f2, 0f00000000;
	@%p5 bra 	$L__BB0_4;
	div.rn.f32 	%f88, %f2, %f1;
	abs.f32 	%f89, %f88;
	setp.gt.f32 	%p21, %f89, 0f3F800000;
	rcp.approx.ftz.f32 	%f90, %f89;
	selp.f32 	%f91, %f90, %f89, %p21;
	mul.f32 	%f92, %f91, %f91;
	fma.rn.f32 	%f93, %f92, 0f3B2090AA, 0fBC6BE14F;
	fma.rn.f32 	%f94, %f93, %f92, 0f3D23397E;
	fma.rn.f32 	%f95, %f94, %f92, 0fBD948A7A;
	fma.rn.f32 	%f96, %f95, %f92, 0f3DD76B21;
	fma.rn.f32 	%f97, %f96, %f92, 0fBE111E88;
	fma.rn.f32 	%f98, %f97, %f92, 0f3E4CAF60;
	fma.rn.f32 	%f99, %f98, %f92, 0fBEAAAA27;
	mul.f32 	%f100, %f92, %f99;
	fma.rn.f32 	%f101, %f100, %f91, %f91;
	neg.f32 	%f102, %f101;
	fma.rn.f32 	%f103, 0f3F6EE581, 0f3FD774EB, %f102;
	selp.f32 	%f104, %f103, %f101, %p21;
	setp.num.f32 	%p22, %f89, %f89;
	copysign.f32 	%f105, %f88, %f104;
	selp.f32 	%f106, %f105, %f104, %p22;
	cvt.f64.f32 	%fd7, %f106;
	mul.f64 	%fd8, %fd7, 0d404CA5DDB05CC3E8;
	cvt.rn.f32.f64 	%f112, %fd8;
	bra.uni 	$L__BB0_17;
$L__BB0_4:
	setp.geu.f32 	%p6, %f2, 0f00000000;
	@%p6 bra 	$L__BB0_6;
	div.rn.f32 	%f69, %f2, %f1;
	abs.f32 	%f70, %f69;
	setp.gt.f32 	%p19, %f70, 0f3F800000;
	rcp.approx.ftz.f32 	%f71, %f70;
	selp.f32 	%f72, %f71, %f70, %p19;
	mul.f32 	%f73, %f72, %f72;
	fma.rn.f32 	%f74, %f73, 0f3B2090AA, 0fBC6BE14F;
	fma.rn.f32 	%f75, %f74, %f73, 0f3D23397E;
	fma.rn.f32 	%f76, %f75, %f73, 0fBD948A7A;
	fma.rn.f32 	%f77, %f76, %f73, 0f3DD76B21;
	fma.rn.f32 	%f78, %f77, %f73, 0fBE111E88;
	fma.rn.f32 	%f79, %f78, %f73, 0f3E4CAF60;
	fma.rn.f32 	%f80, %f79, %f73, 0fBEAAAA27;
	mul.f32 	%f81, %f73, %f80;
	fma.rn.f32 	%f82, %f81, %f72, %f72;
	neg.f32 	%f83, %f82;
	fma.rn.f32 	%f84, 0f3F6EE581, 0f3FD774EB, %f83;
	selp.f32 	%f85, %f84, %f82, %p19;
	setp.num.f32 	%p20, %f70, %f70;
	copysign.f32 	%f86, %f69, %f85;
	selp.f32 	%f87, %f86, %f85, %p20;
	cvt.f64.f32 	%fd5, %f87;
	fma.rn.f64 	%fd6, %fd5, 0dC04CA5DDB05CC3E8, 0d4076800000000000;
	cvt.rn.f32.f64 	%f112, %fd6;
	bra.uni 	$L__BB0_17;
$L__BB0_6:
	setp.geu.f32 	%p7, %f1, 0f00000000;
	@%p7 bra 	$L__BB0_11;
	ld.global.f32 	%f5, [%rd1];
	setp.leu.f32 	%p8, %f5, 0f00000000;
	@%p8 bra 	$L__BB0_9;
	div.rn.f32 	%f50, %f5, %f1;
	abs.f32 	%f51, %f50;
	setp.gt.f32 	%p17, %f51, 0f3F800000;
	rcp.approx.ftz.f32 	%f52, %f51;
	selp.f32 	%f53, %f52, %f51, %p17;
	mul.f32 	%f54, %f53, %f53;
	fma.rn.f32 	%f55, %f54, 0f3B2090AA, 0fBC6BE14F;
	fma.rn.f32 	%f56, %f55, %f54, 0f3D23397E;
	fma.rn.f32 	%f57, %f56, %f54, 0fBD948A7A;
	fma.rn.f32 	%f58, %f57, %f54, 0f3DD76B21;
	fma.rn.f32 	%f59, %f58, %f54, 0fBE111E88;
	fma.rn.f32 	%f60, %f59, %f54, 0f3E4CAF60;
	fma.rn.f32 	%f61, %f60, %f54, 0fBEAAAA27;
	mul.f32 	%f62, %f54, %f61;
	fma.rn.f32 	%f63, %f62, %f53, %f53;
	neg.f32 	%f64, %f63;
	fma.rn.f32 	%f65, 0f3F6EE581, 0f3FD774EB, %f64;
	selp.f32 	%f66, %f65, %f63, %p17;
	setp.num.f32 	%p18, %f51, %f51;
	copysign.f32 	%f67, %f50, %f66;
	selp.f32 	%f68, %f67, %f66, %p18;
	cvt.f64.f32 	%fd3, %f68;
	fma.rn.f64 	%fd4, %fd3, 0dC04CA5DDB05CC3E8, 0d4066800000000000;
	cvt.rn.f32.f64 	%f112, %fd4;
	bra.uni 	$L__BB0_17;
$L__BB0_9:
	setp.geu.f32 	%p9, %f5, 0f00000000;
	@%p9 bra 	$L__BB0_11;
	div.rn.f32 	%f31, %f5, %f1;
	abs.f32 	%f32, %f31;
	setp.gt.f32 	%p15, %f32, 0f3F800000;
	rcp.approx.ftz.f32 	%f33, %f32;
	selp.f32 	%f34, %f33, %f32, %p15;
	mul.f32 	%f35, %f34, %f34;
	fma.rn.f32 	%f36, %f35, 0f3B2090AA, 0fBC6BE14F;
	fma.rn.f32 	%f37, %f36, %f35, 0f3D23397E;
	fma.rn.f32 	%f38, %f37, %f35, 0fBD948A7A;
	fma.rn.f32 	%f39, %f38, %f35, 0f3DD76B21;
	fma.rn.f32 	%f40, %f39, %f35, 0fBE111E88;
	fma.rn.f32 	%f41, %f40, %f35, 0f3E4CAF60;
	fma.rn.f32 	%f42, %f41, %f35, 0fBEAAAA27;
	mul.f32 	%f43, %f35, %f42;
	fma.rn.f32 	%f44, %f43, %f34, %f34;
	neg.f32 	%f45, %f44;
	fma.rn.f32 	%f46, 0f3F6EE581, 0f3FD774EB, %f45;
	selp.f32 	%f47, %f46, %f44, %p15;
	setp.num.f32 	%p16, %f32, %f32;
	copysign.f32 	%f48, %f31, %f47;
	selp.f32 	%f49, %f48, %f47, %p16;
	cvt.f64.f32 	%fd1, %f49;
	fma.rn.f64 	%fd2, %fd1, 0d404CA5DDB05CC3E8, 0d4066800000000000;
	cvt.rn.f32.f64 	%f112, %fd2;
	bra.uni 	$L__BB0_17;
$L__BB0_11:
	setp.neu.f32 	%p10, %f1, 0f00000000;
	@%p10 bra 	$L__BB0_14;
	ld.global.f32 	%f8, [%rd1];
	setp.gt.f32 	%p11, %f8, 0f00000000;
	mov.f32 	%f112, 0f42B40000;
	@%p11 bra 	$L__BB0_17;
	setp.lt.f32 	%p12, %f8, 0f00000000;
	mov.f32 	%f112, 0f43870000;
	@%p12 bra 	$L__BB0_17;
$L__BB0_14:
	setp.leu.f32 	%p13, %f1, 0f00000000;
	@%p13 bra 	$L__BB0_16;
	ld.global.f32 	%f29, [%rd1];
	setp.eq.f32 	%p14, %f29, 0f00000000;
	mov.f32 	%f112, 0f00000000;
	@%p14 bra 	$L__BB0_17;
$L__BB0_16:
	mov.f32 	%f112, 0f43340000;
$L__BB0_17:
	setp.lt.f32 	%p23, %f112, 0f00000000;
	mov.f32 	%f107, 0f43B40000;
	sub.f32 	%f108, %f107, %f112;
	selp.f32 	%f109, %f108, %f112, %p23;
	setp.gt.f32 	%p24, %f109, 0f43B40000;
	add.f32 	%f110, %f109, 0fC3B40000;
	selp.f32 	%f111, %f110, %f109, %p24;
	cvta.to.global.u64 	%rd12, %rd5;
	add.s64 	%rd14, %rd12, %rd9;
	st.global.f32 	[%rd14], %f111;
$L__BB0_18:
	ret;

}


// ===== COMPILED SASS (sm_100) =====

	.target	sm_100

	.elftype	@"ET_EXEC"


//--------------------- .note.nv.tkinfo           --------------------------
	.section	.note.nv.tkinfo,"",@"SHT_NOTE"
	.sectionflags	@"SHF_NOTE_NV_TKINFO"
	.tkinfo
        /*0018*/ 	.word	0x00000002
        /*0030*/ 	.string	""
        /*0030*/ 	.string	"ptxas"
        /*0030*/ 	.string	"Cuda compilation tools, release 13.0, V13.0.88"
        /*0030*/ 	.string	"Build cuda_13.0.r13.0/compiler.36424714_0"
        /*0030*/ 	.string	"-arch sm_100 -m 64 "



//--------------------- .note.nv.cuinfo           --------------------------
	.section	.note.nv.cuinfo,"",@"SHT_NOTE"
	.sectionflags	@"SHF_NOTE_NV_CUINFO"
        /*0018*/ 	.short	0x0002
        /*001a*/ 	.short	0x0064
        /*001c*/ 	.short	0x0082
	.zero		2


//--------------------- .nv.info                  --------------------------
	.section	.nv.info,"",@"SHT_CUDA_INFO"
	.align	4


	//----- nvinfo : EIATTR_REGCOUNT
	.align		4
        /*0000*/ 	.byte	0x04, 0x2f
        /*0002*/ 	.short	(.L_1 - .L_0)
	.align		4
.L_0:
        /*0004*/ 	.word	index@(_Z13get_resultantPfS_S_S_)
        /*0008*/ 	.word	0x00000012


	//----- nvinfo : EIATTR_FRAME_SIZE
	.align		4
.L_1:
        /*000c*/ 	.byte	0x04, 0x11
        /*000e*/ 	.short	(.L_3 - .L_2)
	.align		4
.L_2:
        /*0010*/ 	.word	index@($__internal_1_$__cuda_sm3x_div_rn_noftz_f32_slowpath)
        /*0014*/ 	.word	0x00000000


	//----- nvinfo : EIATTR_FRAME_SIZE
	.align		4
.L_3:
        /*0018*/ 	.byte	0x04, 0x11
        /*001a*/ 	.short	(.L_5 - .L_4)
	.align		4
.L_4:
        /*001c*/ 	.word	index@($__internal_0_$__cuda_sm20_sqrt_rn_f32_slowpath)
        /*0020*/ 	.word	0x00000000


	//----- nvinfo : EIATTR_FRAME_SIZE
	.align		4
.L_5:
        /*0024*/ 	.byte	0x04, 0x11
        /*0026*/ 	.short	(.L_7 - .L_6)
	.align		4
.L_6:
        /*0028*/ 	.word	index@(_Z13get_resultantPfS_S_S_)
        /*002c*/ 	.word	0x00000000


	//----- nvinfo : EIATTR_MIN_STACK_SIZE
	.align		4
.L_7:
        /*0030*/ 	.byte	0x04, 0x12
        /*0032*/ 	.short	(.L_9 - .L_8)
	.align		4
.L_8:
        /*0034*/ 	.word	index@(_Z13get_resultantPfS_S_S_)
        /*0038*/ 	.word	0x00000000
.L_9:


//--------------------- .nv.compat                --------------------------
	.section	.nv.compat,"",@"SHT_CUDA_COMPAT_INFO"
	.align	4
        /*0000*/ 	.byte	0x02, 0x09, 0x00, 0x00, 0x02, 0x02, 0x01, 0x00, 0x02, 0x05, 0x05, 0x00, 0x03, 0x07, 0x01, 0x01
        /*0010*/ 	.byte	0x02, 0x03, 0x00, 0x00, 0x02, 0x06, 0x01, 0x00, 0x04, 0x0b, 0x08, 0x00, 0x01, 0x00, 0x00, 0x00
        /*0020*/ 	.byte	0x00, 0x00, 0x00, 0x00


//--------------------- .nv.info._Z13get_resultantPfS_S_S_ --------------------------
	.section	.nv.info._Z13get_resultantPfS_S_S_,"",@"SHT_CUDA_INFO"
	.sectionflags	@""
	.align	4


	//----- nvinfo : EIATTR_CUDA_API_VERSION
	.align		4
        /*0000*/ 	.byte	0x04, 0x37
        /*0002*/ 	.short	(.L_11 - .L_10)
.L_10:
        /*0004*/ 	.word	0x00000082


	//----- nvinfo : EIATTR_KPARAM_INFO
	.align		4
.L_11:
        /*0008*/ 	.byte	0x04, 0x17
        /*000a*/ 	.short	(.L_13 - .L_12)
.L_12:
        /*000c*/ 	.word	0x00000000
        /*0010*/ 	.short	0x0003
        /*0012*/ 	.short	0x0018
        /*0014*/ 	.byte	0x00, 0xf5, 0x21, 0x00


	//----- nvinfo : EIATTR_KPARAM_INFO
	.align		4
.L_13:
        /*0018*/ 	.byte	0x04, 0x17
        /*001a*/ 	.short	(.L_15 - .L_14)
.L_14:
        /*001c*/ 	.word	0x00000000
        /*0020*/ 	.short	0x0002
        /*0022*/ 	.short	0x0010
        /*0024*/ 	.byte	0x00, 0xf5, 0x21, 0x00


	//----- nvinfo : EIATTR_KPARAM_INFO
	.align		4
.L_15:
        /*0028*/ 	.byte	0x04, 0x17
        /*002a*/ 	.short	(.L_17 - .L_16)
.L_16:
        /*002c*/ 	.word	0x00000000
        /*0030*/ 	.short	0x0001
        /*0032*/ 	.short	0x0008
        /*0034*/ 	.byte	0x00, 0xf5, 0x21, 0x00


	//----- nvinfo : EIATTR_KPARAM_INFO
	.align		4
.L_17:
        /*0038*/ 	.byte	0x04, 0x17
        /*003a*/ 	.short	(.L_19 - .L_18)
.L_18:
        /*003c*/ 	.word	0x00000000
        /*0040*/ 	.short	0x0000
        /*0042*/ 	.short	0x0000
        /*0044*/ 	.byte	0x00, 0xf5, 0x21, 0x00


	//----- nvinfo : EIATTR_SPARSE_MMA_MASK
	.align		4
.L_19:
        /*0048*/ 	.byte	0x03, 0x50
        /*004a*/ 	.short	0x0000


	//----- nvinfo : EIATTR_MAXREG_COUNT
	.align		4
        /*004c*/ 	.byte	0x03, 0x1b
        /*004e*/ 	.short	0x00ff


	//----- nvinfo : EIATTR_MERCURY_ISA_VERSION
	.align		4
        /*0050*/ 	.byte	0x03, 0x5f
        /*0052*/ 	.short	0x0101


	//----- nvinfo : EIATTR_VRC_CTA_INIT_COUNT
	.align		4
        /*0054*/ 	.byte	0x02, 0x4a
	.zero		1
	.zero		1


	//----- nvinfo : EIATTR_EXIT_INSTR_OFFSETS
	.align		4
        /*0058*/ 	.byte	0x04, 0x1c
        /*005a*/ 	.short	(.L_21 - .L_20)


	//   ....[0]....
.L_20:
        /*005c*/ 	.word	0x000000a0


	//   ....[1]....
        /*0060*/ 	.word	0x00000fe0


	//----- nvinfo : EIATTR_CRS_STACK_SIZE
	.align		4
.L_21:
        /*0064*/ 	.byte	0x04, 0x1e
        /*0066*/ 	.short	(.L_23 - .L_22)
.L_22:
        /*0068*/ 	.word	0x00000000


	//----- nvinfo : EIATTR_CBANK_PARAM_SIZE
	.align		4
.L_23:
        /*006c*/ 	.byte	0x03, 0x19
        /*006e*/ 	.short	0x0020


	//----- nvinfo : EIATTR_PARAM_CBANK
	.align		4
        /*0070*/ 	.byte	0x04, 0x0a
        /*0072*/ 	.short	(.L_25 - .L_24)
	.align		4
.L_24:
        /*0074*/ 	.word	index@(.nv.constant0._Z13get_resultantPfS_S_S_)
        /*0078*/ 	.short	0x0380
        /*007a*/ 	.short	0x0020


	//----- nvinfo : EIATTR_SW_WAR
	.align		4
.L_25:
        /*007c*/ 	.byte	0x04, 0x36
        /*007e*/ 	.short	(.L_27 - .L_26)
.L_26:
        /*0080*/ 	.word	0x00000008
.L_27:


//--------------------- .nv.callgraph             --------------------------
	.section	.nv.callgraph,"",@"SHT_CUDA_CALLGRAPH"
	.align	4
	.sectionentsize	8
	.align		4
        /*0000*/ 	.word	0x00000000
	.align		4
        /*0004*/ 	.word	0xffffffff
	.align		4
        /*0008*/ 	.word	0x00000000
	.align		4
        /*000c*/ 	.word	0xfffffffe
	.align		4
        /*0010*/ 	.word	0x00000000
	.align		4
        /*0014*/ 	.word	0xfffffffd
	.align		4
        /*0018*/ 	.word	0x00000000
	.align		4
        /*001c*/ 	.word	0xfffffffc


//--------------------- .text._Z13get_resultantPfS_S_S_ --------------------------
	.section	.text._Z13get_resultantPfS_S_S_,"ax",@progbits
	.align	128
        .global         _Z13get_resultantPfS_S_S_
        .type           _Z13get_resultantPfS_S_S_,@function
        .size           _Z13get_resultantPfS_S_S_,(.L_x_36 - _Z13get_resultantPfS_S_S_)
        .other          _Z13get_resultantPfS_S_S_,@"STO_CUDA_ENTRY STV_DEFAULT"
_Z13get_resultantPfS_S_S_:
.text._Z13get_resultantPfS_S_S_:
[----:B------:R-:W-:Y:S01]  /*0000*/  LDC R1, c[0x0][0x37c] ;  /* 0x0000df00ff017b82 */ /* 0x000fe20000000800 */
[----:B------:R-:W0:Y:S07]  /*0010*/  S2R R3, SR_TID.X ;  /* 0x0000000000037919 */ /* 0x000e2e0000002100 */
[----:B------:R-:W0:Y:S01]  /*0020*/  S2UR UR4, SR_CTAID.X ;  /* 0x00000000000479c3 */ /* 0x000e220000002500 */
[----:B------:R-:W1:Y:S07]  /*0030*/  S2R R5, SR_TID.Y ;  /* 0x0000000000057919 */ /* 0x000e6e0000002200 */
[----:B------:R-:W0:Y:S08]  /*0040*/  LDC R2, c[0x0][0x360] ;  /* 0x0000d800ff027b82 */ /* 0x000e300000000800 */
[----:B------:R-:W1:Y:S08]  /*0050*/  S2UR UR5, SR_CTAID.Y ;  /* 0x00000000000579c3 */ /* 0x000e700000002600 */
[----:B------:R-:W1:Y:S01]  /*0060*/  LDC R0, c[0x0][0x364] ;  /* 0x0000d900ff007b82 */ /* 0x000e620000000800 */
[----:B0-----:R-:W-:-:S05]  /*0070*/  IMAD R2, R2, UR4, R3 ;  /* 0x0000000402027c24 */ /* 0x001fca000f8e0203 */
[----:B------:R-:W-:Y:S01]  /*0080*/  ISETP.GT.AND P0, PT, R2, 0x5e, PT ;  /* 0x0000005e0200780c */ /* 0x000fe20003f04270 */
[----:B-1----:R-:W-:-:S12]  /*0090*/  IMAD R3, R0, UR5, R5 ;  /* 0x0000000500037c24 */ /* 0x002fd8000f8e0205 */
[----:B------:R-:W-:Y:S05]  /*00a0*/  @P0 EXIT ;  /* 0x000000000000094d */ /* 0x000fea0003800000 */
[----:B------:R-:W0:Y:S01]  /*00b0*/  LDC.64 R4, c[0x0][0x380] ;  /* 0x0000e000ff047b82 */ /* 0x000e220000000a00 */
[----:B------:R-:W1:Y:S01]  /*00c0*/  LDCU.64 UR4, c[0x0][0x358] ;  /* 0x00006b00ff0477ac */ /* 0x000e620008000a00 */
[----:B------:R-:W-:-:S06]  /*00d0*/  IMAD R2, R3, 0x37, R2 ;  /* 0x0000003703027824 */ /* 0x000fcc00078e0202 */
[----:B------:R-:W2:Y:S01]  /*00e0*/  LDC.64 R6, c[0x0][0x388] ;  /* 0x0000e200ff067b82 */ /* 0x000ea20000000a00 */
[----:B0-----:R-:W-:-:S05]  /*00f0*/  IMAD.WIDE R4, R2, 0x4, R4 ;  /* 0x0000000402047825 */ /* 0x001fca00078e0204 */
[----:B-1----:R-:W3:Y:S01]  /*0100*/  LDG.E R0, desc[UR4][R4.64] ;  /* 0x0000000404007981 */ /* 0x002ee2000c1e1900 */
[----:B--2---:R-:W-:-:S05]  /*0110*/  IMAD.WIDE R6, R2, 0x4, R6 ;  /* 0x0000000402067825 */ /* 0x004fca00078e0206 */
[----:B------:R-:W2:Y:S01]  /*0120*/  LDG.E R3, desc[UR4][R6.64] ;  /* 0x0000000406037981 */ /* 0x000ea2000c1e1900 */
[----:B------:R-:W-:Y:S01]  /*0130*/  BSSY.RECONVERGENT B0, `(.L_x_0) ;  /* 0x0000016000007945 */ /* 0x000fe20003800200 */
[----:B---3--:R-:W-:Y:S01]  /*0140*/  FADD R0, |R0|, -RZ ;  /* 0x800000ff00007221 */ /* 0x008fe20000000200 */
[----:B--2---:R-:W-:-:S05]  /*0150*/  FADD R11, |R3|, -RZ ;  /* 0x800000ff030b7221 */ /* 0x004fca0000000200 */
[----:B------:R-:W-:-:S04]  /*0160*/  VIMNMX R3, PT, PT, R0, R11, !PT ;  /* 0x0000000b00037248 */ /* 0x000fc80007fe0100 */
[----:B------:R-:W-:Y:S02]  /*0170*/  LOP3.LUT R9, R3, 0xfe000000, RZ, 0xc0, !PT ;  /* 0xfe00000003097812 */ /* 0x000fe400078ec0ff */
[----:B------:R-:W-:Y:S02]  /*0180*/  VIMNMX R8, PT, PT, R0, R11, PT ;  /* 0x0000000b00087248 */ /* 0x000fe40003fe0100 */
[----:B------:R-:W-:-:S05]  /*0190*/  LOP3.LUT R0, R9, 0x7e800000, RZ, 0x3c, !PT ;  /* 0x7e80000009007812 */ /* 0x000fca00078e3cff */
[-C--:B------:R-:W-:Y:S01]  /*01a0*/  FMUL R10, R8, R0.reuse ;  /* 0x00000000080a7220 */ /* 0x080fe20000400000 */
[----:B------:R-:W-:-:S03]  /*01b0*/  FMUL R0, R3, R0 ;  /* 0x0000000003007220 */ /* 0x000fc60000400000 */
[----:B------:R-:W-:-:S04]  /*01c0*/  FMUL R11, R10, R10 ;  /* 0x0000000a0a0b7220 */ /* 0x000fc80000400000 */
[----:B------:R-:W-:-:S05]  /*01d0*/  FFMA R0, R0, R0, R11 ;  /* 0x0000000000007223 */ /* 0x000fca000000000b */
[----:B------:R-:W-:Y:S01]  /*01e0*/  IADD3 R10, PT, PT, R0, -0xd000000, RZ ;  /* 0xf3000000000a7810 */ /* 0x000fe20007ffe0ff */
[----:B------:R0:W1:Y:S03]  /*01f0*/  MUFU.RSQ R11, R0 ;  /* 0x00000000000b7308 */ /* 0x0000660000001400 */
[----:B------:R-:W-:-:S13]  /*0200*/  ISETP.GT.U32.AND P0, PT, R10, 0x727fffff, PT ;  /* 0x727fffff0a00780c */ /* 0x000fda0003f04070 */
[----:B0-----:R-:W-:Y:S05]  /*0210*/  @!P0 BRA `(.L_x_1) ;  /* 0x00000000000c8947 */ /* 0x001fea0003800000 */
[----:B------:R-:W-:-:S07]  /*0220*/  MOV R15, 0x240 ;  /* 0x00000240000f7802 */ /* 0x000fce0000000f00 */
[----:B-1----:R-:W-:Y:S05]  /*0230*/  CALL.REL.NOINC `($__internal_0_$__cuda_sm20_sqrt_rn_f32_slowpath) ;  /* 0x0000000c006c7944 */ /* 0x002fea0003c00000 */
[----:B------:R-:W-:Y:S05]  /*0240*/  BRA `(.L_x_2) ;  /* 0x0000000000107947 */ /* 0x000fea0003800000 */
.L_x_1:
[----:B-1----:R-:W-:Y:S01]  /*0250*/  FMUL.FTZ R13, R0, R11 ;  /* 0x0000000b000d7220 */ /* 0x002fe20000410000 */
[----:B------:R-:W-:-:S03]  /*0260*/  FMUL.FTZ R11, R11, 0.5 ;  /* 0x3f0000000b0b7820 */ /* 0x000fc60000410000 */
[----:B------:R-:W-:-:S04]  /*0270*/  FFMA R0, -R13, R13, R0 ;  /* 0x0000000d0d007223 */ /* 0x000fc80000000100 */
[----:B------:R-:W-:-:S07]  /*0280*/  FFMA R0, R0, R11, R13 ;  /* 0x0000000b00007223 */ /* 0x000fce000000000d */
.L_x_2:
[----:B------:R-:W-:Y:S05]  /*0290*/  BSYNC.RECONVERGENT B0 ;  /* 0x0000000000007941 */ /* 0x000fea0003800200 */
.L_x_0:
[----:B------:R-:W0:Y:S01]  /*02a0*/  LDC.64 R10, c[0x0][0x390] ;  /* 0x0000e400ff0a7b82 */ /* 0x000e220000000a00 */
[----:B------:R-:W-:Y:S02]  /*02b0*/  FSETP.NEU.AND P0, PT, R8, RZ, PT ;  /* 0x000000ff0800720b */ /* 0x000fe40003f0d000 */
[----:B------:R-:W-:-:S11]  /*02c0*/  LOP3.LUT R9, R9, 0x800000, RZ, 0xfc, !PT ;  /* 0x0080000009097812 */ /* 0x000fd600078efcff */
[----:B------:R-:W-:Y:S01]  /*02d0*/  @P0 FMUL R3, R9, R0 ;  /* 0x0000000009030220 */ /* 0x000fe20000400000 */
[----:B------:R-:W-:Y:S01]  /*02e0*/  FSETP.NEU.AND P0, PT, R8, +INF , PT ;  /* 0x7f8000000800780b */ /* 0x000fe20003f0d000 */
[----:B0-----:R-:W-:-:S03]  /*02f0*/  IMAD.WIDE R8, R2, 0x4, R10 ;  /* 0x0000000402087825 */ /* 0x001fc600078e020a */
[----:B------:R-:W-:-:S05]  /*0300*/  FSEL R11, R3, +INF , P0 ;  /* 0x7f800000030b7808 */ /* 0x000fca0000000000 */
[----:B------:R0:W-:Y:S04]  /*0310*/  STG.E desc[UR4][R8.64], R11 ;  /* 0x0000000b08007986 */ /* 0x0001e8000c101904 */
[----:B------:R-:W2:Y:S01]  /*0320*/  LDG.E R3, desc[UR4][R6.64] ;  /* 0x0000000406037981 */ /* 0x000ea2000c1e1900 */
[----:B------:R-:W-:Y:S04]  /*0330*/  BSSY.RECONVERGENT B1, `(.L_x_3) ;  /* 0x00000c2000017945 */ /* 0x000fe80003800200 */
[----:B------:R-:W-:Y:S01]  /*0340*/  BSSY.RELIABLE B0, `(.L_x_4) ;  /* 0x0000056000007945 */ /* 0x000fe20003800100 */
[----:B--2---:R-:W-:-:S13]  /*0350*/  FSETP.GT.AND P0, PT, R3, RZ, PT ;  /* 0x000000ff0300720b */ /* 0x004fda0003f04000 */
[----:B0-----:R-:W-:Y:S05]  /*0360*/  @!P0 BRA `(.L_x_5) ;  /* 0x00000004004c8947 */ /* 0x001fea0003800000 */
[----:B------:R-:W2:Y:S02]  /*0370*/  LDG.E R0, desc[UR4][R4.64] ;  /* 0x0000000404007981 */ /* 0x000ea4000c1e1900 */
[----:B--2---:R-:W-:-:S13]  /*0380*/  FSETP.GT.AND P1, PT, R0, RZ, PT ;  /* 0x000000ff0000720b */ /* 0x004fda0003f24000 */
[----:B------:R-:W-:Y:S05]  /*0390*/  @P1 BREAK.RELIABLE B0 ;  /* 0x0000000000001942 */ /* 0x000fea0003800100 */
[----:B------:R-:W-:Y:S05]  /*03a0*/  @!P1 BRA `(.L_x_6) ;  /* 0x0000000000989947 */ /* 0x000fea0003800000 */
[----:B------:R-:W0:Y:S01]  /*03b0*/  MUFU.RCP R4, R3 ;  /* 0x0000000300047308 */ /* 0x000e220000001000 */
[----:B------:R-:W-:Y:S07]  /*03c0*/  BSSY.RECONVERGENT B2, `(.L_x_7) ;  /* 0x000000b000027945 */ /* 0x000fee0003800200 */
[----:B------:R-:W1:Y:S01]  /*03d0*/  FCHK P0, R0, R3 ;  /* 0x0000000300007302 */ /* 0x000e620000000000 */
[----:B0-----:R-:W-:-:S04]  /*03e0*/  FFMA R5, -R3, R4, 1 ;  /* 0x3f80000003057423 */ /* 0x001fc80000000104 */
[----:B------:R-:W-:-:S04]  /*03f0*/  FFMA R5, R4, R5, R4 ;  /* 0x0000000504057223 */ /* 0x000fc80000000004 */
[----:B------:R-:W-:-:S04]  /*0400*/  FFMA R4, R0, R5, RZ ;  /* 0x0000000500047223 */ /* 0x000fc800000000ff */
[----:B------:R-:W-:-:S04]  /*0410*/  FFMA R6, -R3, R4, R0 ;  /* 0x0000000403067223 */ /* 0x000fc80000000100 */
[----:B------:R-:W-:Y:S01]  /*0420*/  FFMA R4, R5, R6, R4 ;  /* 0x0000000605047223 */ /* 0x000fe20000000004 */
[----:B-1----:R-:W-:Y:S06]  /*0430*/  @!P0 BRA `(.L_x_8) ;  /* 0x00000000000c8947 */ /* 0x002fec0003800000 */
[----:B------:R-:W-:-:S07]  /*0440*/  MOV R4, 0x460 ;  /* 0x0000046000047802 */ /* 0x000fce0000000f00 */
[----:B------:R-:W-:Y:S05]  /*0450*/  CALL.REL.NOINC `($__internal_1_$__cuda_sm3x_div_rn_noftz_f32_slowpath) ;  /* 0x0000000c00407944 */ /* 0x000fea0003c00000 */
[----:B------:R-:W-:-:S07]  /*0460*/  IMAD.MOV.U32 R4, RZ, RZ, R0 ;  /* 0x000000ffff047224 */ /* 0x000fce00078e0000 */
.L_x_8:
[----:B------:R-:W-:Y:S05]  /*0470*/  BSYNC.RECONVERGENT B2 ;  /* 0x0000000000027941 */ /* 0x000fea0003800200 */
.L_x_7:
[----:B------:R-:W0:Y:S01]  /*0480*/  MUFU.RCP R3, |R4| ;  /* 0x4000000400037308 */ /* 0x000e220000001000 */
[----:B------:R-:W-:Y:S01]  /*0490*/  FSETP.GT.AND P0, PT, |R4|, 1, PT ;  /* 0x3f8000000400780b */ /* 0x000fe20003f04200 */
[----:B------:R-:W-:Y:S02]  /*04a0*/  HFMA2 R5, -RZ, RZ, 0.890625, -0.00056934356689453125 ;  /* 0x3b2090aaff057431 */ /* 0x000fe400000001ff */
[----:B------:R-:W-:Y:S01]  /*04b0*/  IMAD.MOV.U32 R6, RZ, RZ, 0x3f6ee581 ;  /* 0x3f6ee581ff067424 */ /* 0x000fe200078e00ff */
[----:B------:R-:W-:Y:S01]  /*04c0*/  UMOV UR6, 0xb05cc3e8 ;  /* 0xb05cc3e800067882 */ /* 0x000fe20000000000 */
[----:B------:R-:W-:Y:S01]  /*04d0*/  UMOV UR7, 0x404ca5dd ;  /* 0x404ca5dd00077882 */ /* 0x000fe20000000000 */
[----:B0-----:R-:W-:-:S05]  /*04e0*/  FSEL R3, R3, |R4|, P0 ;  /* 0x4000000403037208 */ /* 0x001fca0000000000 */
[----:B------:R-:W-:-:S04]  /*04f0*/  FMUL R0, R3, R3 ;  /* 0x0000000303007220 */ /* 0x000fc80000400000 */
[----:B------:R-:W-:-:S04]  /*0500*/  FFMA R5, R0, R5, -0.014396979473531246185 ;  /* 0xbc6be14f00057423 */ /* 0x000fc80000000005 */
[----:B------:R-:W-:-:S04]  /*0510*/  FFMA R5, R0, R5, 0.039849750697612762451 ;  /* 0x3d23397e00057423 */ /* 0x000fc80000000005 */
[----:B------:R-:W-:-:S04]  /*0520*/  FFMA R5, R0, R5, -0.072529748082160949707 ;  /* 0xbd948a7a00057423 */ /* 0x000fc80000000005 */
[----:B------:R-:W-:-:S04]  /*0530*/  FFMA R5, R0, R5, 0.10518480092287063599 ;  /* 0x3dd76b2100057423 */ /* 0x000fc80000000005 */
[----:B------:R-:W-:-:S04]  /*0540*/  FFMA R5, R0, R5, -0.14171802997589111328 ;  /* 0xbe111e8800057423 */ /* 0x000fc80000000005 */
[----:B------:R-:W-:-:S04]  /*0550*/  FFMA R5, R0, R5, 0.19988775253295898438 ;  /* 0x3e4caf6000057423 */ /* 0x000fc80000000005 */
[----:B------:R-:W-:-:S04]  /*0560*/  FFMA R5, R0, R5, -0.33332940936088562012 ;  /* 0xbeaaaa2700057423 */ /* 0x000fc80000000005 */
[----:B------:R-:W-:-:S04]  /*0570*/  FMUL R0, R0, R5 ;  /* 0x0000000500007220 */ /* 0x000fc80000400000 */
[----:B------:R-:W-:-:S04]  /*0580*/  FFMA R3, R3, R0, R3 ;  /* 0x0000000003037223 */ /* 0x000fc80000000003 */
[----:B------:R-:W-:Y:S01]  /*0590*/  @P0 FFMA R3, R6, 1.6832555532455444336, -R3 ;  /* 0x3fd774eb06030823 */ /* 0x000fe20000000803 */
[----:B------:R-:W-:-:S04]  /*05a0*/  FSETP.NAN.AND P0, PT, |R4|, |R4|, PT ;  /* 0x400000040400720b */ /* 0x000fc80003f08200 */
[----:B------:R-:W-:-:S04]  /*05b0*/  LOP3.LUT R4, R3, 0x80000000, R4, 0xb8, !PT ;  /* 0x8000000003047812 */ /* 0x000fc800078eb804 */
[----:B------:R-:W-:-:S04]  /*05c0*/  FSEL R3, R4, R3, !P0 ;  /* 0x0000000304037208 */ /* 0x000fc80004000000 */
[----:B------:R-:W0:Y:S02]  /*05d0*/  F2F.F64.F32 R4, R3 ;  /* 0x0000000300047310 */ /* 0x000e240000201800 */
[----:B0-----:R-:W-:-:S06]  /*05e0*/  DMUL R4, R4, UR6 ;  /* 0x0000000604047c28 */ /* 0x001fcc0008000000 */
[----:B------:R0:W1:Y:S01]  /*05f0*/  F2F.F32.F64 R0, R4 ;  /* 0x0000000400007310 */ /* 0x0000620000301000 */
[----:B------:R-:W-:Y:S05]  /*0600*/  BRA `(.L_x_9) ;  /* 0x0000000800507947 */ /* 0x000fea0003800000 */
.L_x_6:
[----:B------:R-:W-:-:S13]  /*0610*/  FSETP.GEU.AND P1, PT, R0, RZ, PT ;  /* 0x000000ff0000720b */ /* 0x000fda0003f2e000 */
[----:B------:R-:W-:Y:S05]  /*0620*/  @!P1 BREAK.RELIABLE B0 ;  /* 0x0000000000009942 */ /* 0x000fea0003800100 */
[----:B------:R-:W-:Y:S05]  /*0630*/  @P1 BRA `(.L_x_5) ;  /* 0x0000000000981947 */ /* 0x000fea0003800000 */
        /* <DEDUP_REMOVED lines=11> */
[----:B------:R-:W-:-:S07]  /*06f0*/  MOV R4, R0 ;  /* 0x0000000000047202 */ /* 0x000fce0000000f00 */
.L_x_11:
[----:B------:R-:W-:Y:S05]  /*0700*/  BSYNC.RECONVERGENT B2 ;  /* 0x0000000000027941 */ /* 0x000fea0003800200 */
.L_x_10:
[----:B------:R-:W0:Y:S01]  /*0710*/  MUFU.RCP R3, |R4| ;  /* 0x4000000400037308 */ /* 0x000e220000001000 */
[----:B------:R-:W-:Y:S01]  /*0720*/  FSETP.GT.AND P0, PT, |R4|, 1, PT ;  /* 0x3f8000000400780b */ /* 0x000fe20003f04200 */
[----:B------:R-:W-:Y:S02]  /*0730*/  IMAD.MOV.U32 R5, RZ, RZ, 0x3b2090aa ;  /* 0x3b2090aaff057424 */ /* 0x000fe400078e00ff */
[----:B------:R-:W-:Y:S01]  /*0740*/  HFMA2 R6, -RZ, RZ, 1.857421875, -1409 ;  /* 0x3f6ee581ff067431 */ /* 0x000fe200000001ff */
[----:B------:R-:W-:Y:S02]  /*0750*/  MOV R7, 0x404ca5dd ;  /* 0x404ca5dd00077802 */ /* 0x000fe40000000f00 */
        /* <DEDUP_REMOVED lines=12> */
[----:B------:R-:W-:Y:S01]  /*0820*/  FSETP.NAN.AND P0, PT, |R4|, |R4|, PT ;  /* 0x400000040400720b */ /* 0x000fe20003f08200 */
[----:B------:R-:W-:-:S03]  /*0830*/  IMAD.MOV.U32 R6, RZ, RZ, -0x4fa33c18 ;  /* 0xb05cc3e8ff067424 */ /* 0x000fc600078e00ff */
[----:B------:R-:W-:-:S04]  /*0840*/  LOP3.LUT R4, R3, 0x80000000, R4, 0xb8, !PT ;  /* 0x8000000003047812 */ /* 0x000fc800078eb804 */
[----:B------:R-:W-:-:S04]  /*0850*/  FSEL R3, R4, R3, !P0 ;  /* 0x0000000304037208 */ /* 0x000fc80004000000 */
[----:B------:R-:W0:Y:S02]  /*0860*/  F2F.F64.F32 R4, R3 ;  /* 0x0000000300047310 */ /* 0x000e240000201800 */
[----:B0-----:R-:W-:-:S06]  /*0870*/  DFMA R4, R4, -R6, 360 ;  /* 0x407680000404742b */ /* 0x001fcc0000000806 */
[----:B------:R2:W3:Y:S01]  /*0880*/  F2F.F32.F64 R0, R4 ;  /* 0x0000000400007310 */ /* 0x0004e20000301000 */
[----:B------:R-:W-:Y:S05]  /*0890*/  BRA `(.L_x_9) ;  /* 0x0000000400ac7947 */ /* 0x000fea0003800000 */
.L_x_5:
[----:B------:R-:W-:Y:S05]  /*08a0*/  BSYNC.RELIABLE B0 ;  /* 0x0000000000007941 */ /* 0x000fea0003800100 */
.L_x_4:
[----:B------:R-:W-:Y:S01]  /*08b0*/  FSETP.GEU.AND P1, PT, R3, RZ, PT ;  /* 0x000000ff0300720b */ /* 0x000fe20003f2e000 */
[----:B------:R-:W-:-:S12]  /*08c0*/  BSSY.RELIABLE B2, `(.L_x_12) ;  /* 0x0000055000027945 */ /* 0x000fd80003800100 */
[----:B------:R-:W-:Y:S05]  /*08d0*/  @P1 BRA `(.L_x_13) ;  /* 0x00000004004c1947 */ /* 0x000fea0003800000 */
        /* <DEDUP_REMOVED lines=13> */
[----:B------:R-:W-:Y:S01]  /*09b0*/  IMAD.MOV.U32 R0, RZ, RZ, R6 ;  /* 0x000000ffff007224 */ /* 0x000fe200078e0006 */
[----:B------:R-:W-:-:S07]  /*09c0*/  MOV R4, 0x9e0 ;  /* 0x000009e000047802 */ /* 0x000fce0000000f00 */
[----:B------:R-:W-:Y:S05]  /*09d0*/  CALL.REL.NOINC `($__internal_1_$__cuda_sm3x_div_rn_noftz_f32_slowpath) ;  /* 0x0000000400e07944 */ /* 0x000fea0003c00000 */
.L_x_16:
[----:B------:R-:W-:Y:S05]  /*09e0*/  BSYNC.RECONVERGENT B3 ;  /* 0x0000000000037941 */ /* 0x000fea0003800200 */
.L_x_15:
[----:B------:R-:W0:Y:S01]  /*09f0*/  MUFU.RCP R3, |R0| ;  /* 0x4000000000037308 */ /* 0x000e220000001000 */
[----:B------:R-:W-:Y:S01]  /*0a00*/  FSETP.GT.AND P0, PT, |R0|, 1, PT ;  /* 0x3f8000000000780b */ /* 0x000fe20003f04200 */
[----:B------:R-:W-:Y:S01]  /*0a10*/  IMAD.MOV.U32 R6, RZ, RZ, 0x3f6ee581 ;  /* 0x3f6ee581ff067424 */ /* 0x000fe200078e00ff */
[----:B------:R-:W-:Y:S01]  /*0a20*/  MOV R5, 0x3b2090aa ;  /* 0x3b2090aa00057802 */ /* 0x000fe20000000f00 */
[----:B------:R-:W-:Y:S01]  /*0a30*/  IMAD.MOV.U32 R7, RZ, RZ, 0x404ca5dd ;  /* 0x404ca5ddff077424 */ /* 0x000fe200078e00ff */
        /* <DEDUP_REMOVED lines=13> */
[----:B------:R-:W-:-:S03]  /*0b10*/  HFMA2 R6, -RZ, RZ, -0.13623046875, -3.953125 ;  /* 0xb05cc3e8ff067431 */ /* 0x000fc600000001ff */
[----:B------:R-:W-:-:S04]  /*0b20*/  LOP3.LUT R0, R3, 0x80000000, R0, 0xb8, !PT ;  /* 0x8000000003007812 */ /* 0x000fc800078eb800 */
[----:B------:R-:W-:-:S04]  /*0b30*/  FSEL R3, R0, R3, !P0 ;  /* 0x0000000300037208 */ /* 0x000fc80004000000 */
[----:B------:R-:W0:Y:S02]  /*0b40*/  F2F.F64.F32 R4, R3 ;  /* 0x0000000300047310 */ /* 0x000e240000201800 */
[----:B0-----:R-:W-:-:S06]  /*0b50*/  DFMA R4, R4, -R6, 180 ;  /* 0x406680000404742b */ /* 0x001fcc0000000806 */
[----:B------:R4:W0:Y:S01]  /*0b60*/  F2F.F32.F64 R0, R4 ;  /* 0x0000000400007310 */ /* 0x0008220000301000 */
[----:B------:R-:W-:Y:S05]  /*0b70*/  BRA `(.L_x_9) ;  /* 0x0000000000f47947 */ /* 0x000fea0003800000 */
.L_x_14:
        /* <DEDUP_REMOVED lines=12> */
[----:B------:R-:W-:Y:S02]  /*0c40*/  MOV R0, R6 ;  /* 0x0000000600007202 */ /* 0x000fe40000000f00 */
[----:B------:R-:W-:-:S07]  /*0c50*/  MOV R4, 0xc70 ;  /* 0x00000c7000047802 */ /* 0x000fce0000000f00 */
[----:B------:R-:W-:Y:S05]  /*0c60*/  CALL.REL.NOINC `($__internal_1_$__cuda_sm3x_div_rn_noftz_f32_slowpath) ;  /* 0x00000004003c7944 */ /* 0x000fea0003c00000 */
.L_x_18:
[----:B------:R-:W-:Y:S05]  /*0c70*/  BSYNC.RECONVERGENT B3 ;  /* 0x0000000000037941 */ /* 0x000fea0003800200 */
.L_x_17:
        /* <DEDUP_REMOVED lines=22> */
[----:B0-----:R-:W-:-:S06]  /*0de0*/  DFMA R4, R4, R6, 180 ;  /* 0x406680000404742b */ /* 0x001fcc0000000006 */
[----:B------:R0:W1:Y:S01]  /*0df0*/  F2F.F32.F64 R0, R4 ;  /* 0x0000000400007310 */ /* 0x0000620000301000 */
[----:B------:R-:W-:Y:S05]  /*0e00*/  BRA `(.L_x_9) ;  /* 0x0000000000507947 */ /* 0x000fea0003800000 */
.L_x_13:
[----:B------:R-:W-:Y:S05]  /*0e10*/  BSYNC.RELIABLE B2 ;  /* 0x0000000000027941 */ /* 0x000fea0003800100 */
.L_x_12:
[----:B------:R-:W-:Y:S01]  /*0e20*/  FSETP.NEU.AND P1, PT, R3, RZ, PT ;  /* 0x000000ff0300720b */ /* 0x000fe20003f2d000 */
[----:B------:R-:W-:-:S12]  /*0e30*/  BSSY.RELIABLE B2, `(.L_x_19) ;  /* 0x000000b000027945 */ /* 0x000fd80003800100 */
[----:B------:R-:W-:Y:S05]  /*0e40*/  @P1 BRA `(.L_x_20) ;  /* 0x0000000000241947 */ /* 0x000fea0003800000 */
[----:B------:R-:W2:Y:S01]  /*0e50*/  LDG.E R3, desc[UR4][R4.64] ;  /* 0x0000000404037981 */ /* 0x000ea2000c1e1900 */
[----:B------:R-:W-:Y:S01]  /*0e60*/  IMAD.MOV.U32 R0, RZ, RZ, 0x42b40000 ;  /* 0x42b40000ff007424 */ /* 0x000fe200078e00ff */
[----:B--2---:R-:W-:-:S13]  /*0e70*/  FSETP.GT.AND P1, PT, R3, RZ, PT ;  /* 0x000000ff0300720b */ /* 0x004fda0003f24000 */
[----:B------:R-:W-:Y:S05]  /*0e80*/  @P1 BREAK.RELIABLE B2 ;  /* 0x0000000000021942 */ /* 0x000fea0003800100 */
[----:B------:R-:W-:Y:S05]  /*0e90*/  @P1 BRA `(.L_x_9) ;  /* 0x00000000002c1947 */ /* 0x000fea0003800000 */
[----:B------:R-:W-:Y:S02]  /*0ea0*/  FSETP.GEU.AND P1, PT, R3, RZ, PT ;  /* 0x000000ff0300720b */ /* 0x000fe40003f2e000 */
[----:B------:R-:W-:-:S11]  /*0eb0*/  MOV R0, 0x43870000 ;  /* 0x4387000000007802 */ /* 0x000fd60000000f00 */
[----:B------:R-:W-:Y:S05]  /*0ec0*/  @!P1 BREAK.RELIABLE B2 ;  /* 0x0000000000029942 */ /* 0x000fea0003800100 */
[----:B------:R-:W-:Y:S05]  /*0ed0*/  @!P1 BRA `(.L_x_9) ;  /* 0x00000000001c9947 */ /* 0x000fea0003800000 */
.L_x_20:
[----:B------:R-:W-:Y:S05]  /*0ee0*/  BSYNC.RELIABLE B2 ;  /* 0x0000000000027941 */ /* 0x000fea0003800100 */
.L_x_19:
[----:B------:R-:W-:Y:S05]  /*0ef0*/  @!P0 BRA `(.L_x_21) ;  /* 0x0000000000108947 */ /* 0x000fea0003800000 */
[----:B------:R-:W2:Y:S01]  /*0f00*/  LDG.E R4, desc[UR4][R4.64] ;  /* 0x0000000404047981 */ /* 0x000ea2000c1e1900 */
[----:B------:R-:W-:Y:S01]  /*0f10*/  IMAD.MOV.U32 R0, RZ, RZ, RZ ;  /* 0x000000ffff007224 */ /* 0x000fe200078e00ff */
[----:B--2---:R-:W-:-:S13]  /*0f20*/  FSETP.NEU.AND P0, PT, R4, RZ, PT ;  /* 0x000000ff0400720b */ /* 0x004fda0003f0d000 */
[----:B------:R-:W-:Y:S05]  /*0f30*/  @!P0 BRA `(.L_x_9) ;  /* 0x0000000000048947 */ /* 0x000fea0003800000 */
.L_x_21:
[----:B------:R-:W-:-:S07]  /*0f40*/  HFMA2 R0, -RZ, RZ, 3.6015625, 0 ;  /* 0x43340000ff007431 */ /* 0x000fce00000001ff */
.L_x_9:
[----:B------:R-:W-:Y:S05]  /*0f50*/  BSYNC.RECONVERGENT B1 ;  /* 0x0000000000017941 */ /* 0x000fea0003800200 */
.L_x_3:
[----:B------:R-:W-:Y:S05]  /*0f60*/  WARPSYNC.ALL ;  /* 0x0000000000007948 */ /* 0x000fea0003800000 */
[----:B01-3--:R-:W-:Y:S01]  /*0f70*/  FSETP.GEU.AND P0, PT, R0, RZ, PT ;  /* 0x000000ff0000720b */ /* 0x00bfe20003f0e000 */
[----:B--2-4-:R-:W0:-:S12]  /*0f80*/  LDC.64 R4, c[0x0][0x398] ;  /* 0x0000e600ff047b82 */ /* 0x014e180000000a00 */
[----:B------:R-:W-:-:S05]  /*0f90*/  @!P0 FADD R0, -R0, 360 ;  /* 0x43b4000000008421 */ /* 0x000fca0000000100 */
[----:B------:R-:W-:Y:S01]  /*0fa0*/  FSETP.GT.AND P0, PT, R0, 360, PT ;  /* 0x43b400000000780b */ /* 0x000fe20003f04000 */
[----:B0-----:R-:W-:-:S12]  /*0fb0*/  IMAD.WIDE R2, R2, 0x4, R4 ;  /* 0x0000000402027825 */ /* 0x001fd800078e0204 */
[----:B------:R-:W-:-:S05]  /*0fc0*/  @P0 FADD R0, R0, -360 ;  /* 0xc3b4000000000421 */ /* 0x000fca0000000000 */
[----:B------:R-:W-:Y:S01]  /*0fd0*/  STG.E desc[UR4][R2.64], R0 ;  /* 0x0000000002007986 */ /* 0x000fe2000c101904 */
[----:B------:R-:W-:Y:S05]  /*0fe0*/  EXIT ;  /* 0x000000000000794d */ /* 0x000fea0003800000 */
        .weak           $__internal_0_$__cuda_sm20_sqrt_rn_f32_slowpath
        .type           $__internal_0_$__cuda_sm20_sqrt_rn_f32_slowpath,@function
        .size           $__internal_0_$__cuda_sm20_sqrt_rn_f32_slowpath,($__internal_1_$__cuda_sm3x_div_rn_noftz_f32_slowpath - $__internal_0_$__cuda_sm20_sqrt_rn_f32_slowpath)
$__internal_0_$__cuda_sm20_sqrt_rn_f32_slowpath:
[----:B------:R-:W-:-:S13]  /*0ff0*/  LOP3.LUT P0, RZ, R0, 0x7fffffff, RZ, 0xc0, !PT ;  /* 0x7fffffff00ff7812 */ /* 0x000fda000780c0ff */
[----:B------:R-:W-:Y:S01]  /*1000*/  @!P0 MOV R10, R0 ;  /* 0x00000000000a8202 */ /* 0x000fe20000000f00 */
[----:B------:R-:W-:Y:S06]  /*1010*/  @!P0 BRA `(.L_x_22) ;  /* 0x0000000000408947 */ /* 0x000fec0003800000 */
[----:B------:R-:W-:-:S13]  /*1020*/  FSETP.GEU.FTZ.AND P0, PT, R0, RZ, PT ;  /* 0x000000ff0000720b */ /* 0x000fda0003f1e000 */
[----:B------:R-:W-:Y:S01]  /*1030*/  @!P0 IMAD.MOV.U32 R10, RZ, RZ, 0x7fffffff ;  /* 0x7fffffffff0a8424 */ /* 0x000fe200078e00ff */
[----:B------:R-:W-:Y:S06]  /*1040*/  @!P0 BRA `(.L_x_22) ;  /* 0x0000000000348947 */ /* 0x000fec0003800000 */
[----:B------:R-:W-:-:S13]  /*1050*/  FSETP.GTU.FTZ.AND P0, PT, |R0|, +INF , PT ;  /* 0x7f8000000000780b */ /* 0x000fda0003f1c200 */
[----:B------:R-:W-:Y:S01]  /*1060*/  @P0 FADD.FTZ R10, R0, 1 ;  /* 0x3f800000000a0421 */ /* 0x000fe20000010000 */
[----:B------:R-:W-:Y:S06]  /*1070*/  @P0 BRA `(.L_x_22) ;  /* 0x0000000000280947 */ /* 0x000fec0003800000 */
[----:B------:R-:W-:-:S13]  /*1080*/  FSETP.NEU.FTZ.AND P0, PT, |R0|, +INF , PT ;  /* 0x7f8000000000780b */ /* 0x000fda0003f1d200 */
[----:B------:R-:W-:-:S04]  /*1090*/  @P0 FFMA R11, R0, 1.84467440737095516160e+19, RZ ;  /* 0x5f800000000b0823 */ /* 0x000fc800000000ff */
[----:B------:R-:W0:Y:S02]  /*10a0*/  @P0 MUFU.RSQ R10, R11 ;  /* 0x0000000b000a0308 */ /* 0x000e240000001400 */
[----:B0-----:R-:W-:Y:S01]  /*10b0*/  @P0 FMUL.FTZ R12, R11, R10 ;  /* 0x0000000a0b0c0220 */ /* 0x001fe20000410000 */
[----:B------:R-:W-:Y:S01]  /*10c0*/  @P0 FMUL.FTZ R14, R10, 0.5 ;  /* 0x3f0000000a0e0820 */ /* 0x000fe20000410000 */
[----:B------:R-:W-:Y:S02]  /*10d0*/  @!P0 MOV R10, R0 ;  /* 0x00000000000a8202 */ /* 0x000fe40000000f00 */
[----:B------:R-:W-:-:S04]  /*10e0*/  @P0 FADD.FTZ R13, -R12, -RZ ;  /* 0x800000ff0c0d0221 */ /* 0x000fc80000010100 */
[----:B------:R-:W-:-:S04]  /*10f0*/  @P0 FFMA R13, R12, R13, R11 ;  /* 0x0000000d0c0d0223 */ /* 0x000fc8000000000b */
[----:B------:R-:W-:-:S04]  /*1100*/  @P0 FFMA R13, R13, R14, R12 ;  /* 0x0000000e0d0d0223 */ /* 0x000fc8000000000c */
[----:B------:R-:W-:-:S07]  /*1110*/  @P0 FMUL.FTZ R10, R13, 2.3283064365386962891e-10 ;  /* 0x2f8000000d0a0820 */ /* 0x000fce0000410000 */
.L_x_22:
[----:B------:R-:W-:Y:S01]  /*1120*/  HFMA2 R11, -RZ, RZ, 0, 0 ;  /* 0x00000000ff0b7431 */ /* 0x000fe200000001ff */
[----:B------:R-:W-:Y:S01]  /*1130*/  MOV R0, R10 ;  /* 0x0000000a00007202 */ /* 0x000fe20000000f00 */
[----:B------:R-:W-:-:S04]  /*1140*/  IMAD.MOV.U32 R10, RZ, RZ, R15 ;  /* 0x000000ffff0a7224 */ /* 0x000fc800078e000f */
[----:B------:R-:W-:Y:S05]  /*1150*/  RET.REL.NODEC R10 `(_Z13get_resultantPfS_S_S_) ;  /* 0xffffffec0aa87950 */ /* 0x000fea0003c3ffff */
        .weak           $__internal_1_$__cuda_sm3x_div_rn_noftz_f32_slowpath
        .type           $__internal_1_$__cuda_sm3x_div_rn_noftz_f32_slowpath,@function
        .size           $__internal_1_$__cuda_sm3x_div_rn_noftz_f32_slowpath,(.L_x_36 - $__internal_1_$__cuda_sm3x_div_rn_noftz_f32_slowpath)
$__internal_1_$__cuda_sm3x_div_rn_noftz_f32_slowpath:
[----:B------:R-:W-:Y:S01]  /*1160*/  SHF.R.U32.HI R6, RZ, 0x17, R3 ;  /* 0x00000017ff067819 */ /* 0x000fe20000011603 */
[----:B------:R-:W-:Y:S01]  /*1170*/  BSSY.RECONVERGENT B4, `(.L_x_23) ;  /* 0x0000062000047945 */ /* 0x000fe20003800200 */
[----:B------:R-:W-:Y:S02]  /*1180*/  SHF.R.U32.HI R5, RZ, 0x17, R0 ;  /* 0x00000017ff057819 */ /* 0x000fe40000011600 */
[----:B------:R-:W-:Y:S02]  /*1190*/  LOP3.LUT R10, R6, 0xff, RZ, 0xc0, !PT ;  /* 0x000000ff060a7812 */ /* 0x000fe400078ec0ff */
[----:B------:R-:W-:Y:S02]  /*11a0*/  LOP3.LUT R8, R5, 0xff, RZ, 0xc0, !PT ;  /* 0x000000ff05087812 */ /* 0x000fe400078ec0ff */
[----:B------:R-:W-:-:S03]  /*11b0*/  IADD3 R7, PT, PT, R10, -0x1, RZ ;  /* 0xffffffff0a077810 */ /* 0x000fc60007ffe0ff */
[----:B------:R-:W-:Y:S01]  /*11c0*/  VIADD R6, R8, 0xffffffff ;  /* 0xffffffff08067836 */ /* 0x000fe20000000000 */
[----:B------:R-:W-:-:S04]  /*11d0*/  ISETP.GT.U32.AND P0, PT, R7, 0xfd, PT ;  /* 0x000000fd0700780c */ /* 0x000fc80003f04070 */
[----:B------:R-:W-:-:S13]  /*11e0*/  ISETP.GT.U32.OR P0, PT, R6, 0xfd, P0 ;  /* 0x000000fd0600780c */ /* 0x000fda0000704470 */
[----:B------:R-:W-:Y:S01]  /*11f0*/  @!P0 MOV R5, RZ ;  /* 0x000000ff00058202 */ /* 0x000fe20000000f00 */
[----:B------:R-:W-:Y:S06]  /*1200*/  @!P0 BRA `(.L_x_24) ;  /* 0x00000000005c8947 */ /* 0x000fec0003800000 */
[----:B------:R-:W-:Y:S02]  /*1210*/  FSETP.GTU.FTZ.AND P0, PT, |R0|, +INF , PT ;  /* 0x7f8000000000780b */ /* 0x000fe40003f1c200 */
[----:B------:R-:W-:-:S04]  /*1220*/  FSETP.GTU.FTZ.AND P1, PT, |R3|, +INF , PT ;  /* 0x7f8000000300780b */ /* 0x000fc80003f3c200 */
[----:B------:R-:W-:-:S13]  /*1230*/  PLOP3.LUT P0, PT, P0, P1, PT, 0xf8, 0x8f ;  /* 0x00000000008f781c */ /* 0x000fda0000703f70 */
[----:B------:R-:W-:Y:S05]  /*1240*/  @P0 BRA `(.L_x_25) ;  /* 0x00000004004c0947 */ /* 0x000fea0003800000 */
[----:B------:R-:W-:-:S13]  /*1250*/  LOP3.LUT P0, RZ, R3, 0x7fffffff, R0, 0xc8, !PT ;  /* 0x7fffffff03ff7812 */ /* 0x000fda000780c800 */
[----:B------:R-:W-:Y:S05]  /*1260*/  @!P0 BRA `(.L_x_26) ;  /* 0x00000004003c8947 */ /* 0x000fea0003800000 */
[C---:B------:R-:W-:Y:S02]  /*1270*/  FSETP.NEU.FTZ.AND P2, PT, |R0|.reuse, +INF , PT ;  /* 0x7f8000000000780b */ /* 0x040fe40003f5d200 */
[----:B------:R-:W-:Y:S02]  /*1280*/  FSETP.NEU.FTZ.AND P1, PT, |R3|, +INF , PT ;  /* 0x7f8000000300780b */ /* 0x000fe40003f3d200 */
[----:B------:R-:W-:-:S11]  /*1290*/  FSETP.NEU.FTZ.AND P0, PT, |R0|, +INF , PT ;  /* 0x7f8000000000780b */ /* 0x000fd60003f1d200 */
[----:B------:R-:W-:Y:S05]  /*12a0*/  @!P1 BRA !P2, `(.L_x_26) ;  /* 0x00000004002c9947 */ /* 0x000fea0005000000 */
[----:B------:R-:W-:-:S04]  /*12b0*/  LOP3.LUT P2, RZ, R0, 0x7fffffff, RZ, 0xc0, !PT ;  /* 0x7fffffff00ff7812 */ /* 0x000fc8000784c0ff */
[----:B------:R-:W-:-:S13]  /*12c0*/  PLOP3.LUT P1, PT, P1, P2, PT, 0x2f, 0xf2 ;  /* 0x0000000000f2781c */ /* 0x000fda0000f24577 */
[----:B------:R-:W-:Y:S05]  /*12d0*/  @P1 BRA `(.L_x_27) ;  /* 0x0000000400181947 */ /* 0x000fea0003800000 */
[----:B------:R-:W-:-:S04]  /*12e0*/  LOP3.LUT P1, RZ, R3, 0x7fffffff, RZ, 0xc0, !PT ;  /* 0x7fffffff03ff7812 */ /* 0x000fc8000782c0ff */
[----:B------:R-:W-:-:S13]  /*12f0*/  PLOP3.LUT P0, PT, P0, P1, PT, 0x2f, 0xf2 ;  /* 0x0000000000f2781c */ /* 0x000fda0000702577 */
[----:B------:R-:W-:Y:S05]  /*1300*/  @P0 BRA `(.L_x_28) ;  /* 0x0000000400000947 */ /* 0x000fea0003800000 */
[----:B------:R-:W-:Y:S02]  /*1310*/  ISETP.GE.AND P0, PT, R6, RZ, PT ;  /* 0x000000ff0600720c */ /* 0x000fe40003f06270 */
[----:B------:R-:W-:-:S11]  /*1320*/  ISETP.GE.AND P1, PT, R7, RZ, PT ;  /* 0x000000ff0700720c */ /* 0x000fd60003f26270 */
[----:B------:R-:W-:Y:S01]  /*1330*/  @P0 MOV R5, RZ ;  /* 0x000000ff00050202 */ /* 0x000fe20000000f00 */
[----:B------:R-:W-:Y:S02]  /*1340*/  @!P0 IMAD.MOV.U32 R5, RZ, RZ, -0x40 ;  /* 0xffffffc0ff058424 */ /* 0x000fe400078e00ff */
[----:B------:R-:W-:Y:S01]  /*1350*/  @!P0 FFMA R0, R0, 1.84467440737095516160e+19, RZ ;  /* 0x5f80000000008823 */ /* 0x000fe200000000ff */
[----:B------:R-:W-:Y:S02]  /*1360*/  @!P1 FFMA R3, R3, 1.84467440737095516160e+19, RZ ;  /* 0x5f80000003039823 */ /* 0x000fe400000000ff */
[----:B------:R-:W-:-:S07]  /*1370*/  @!P1 IADD3 R5, PT, PT, R5, 0x40, RZ ;  /* 0x0000004005059810 */ /* 0x000fce0007ffe0ff */
.L_x_24:
[----:B------:R-:W-:Y:S01]  /*1380*/  LEA R6, R10, 0xc0800000, 0x17 ;  /* 0xc08000000a067811 */ /* 0x000fe200078eb8ff */
[----:B------:R-:W-:Y:S03]  /*1390*/  BSSY.RECONVERGENT B5, `(.L_x_29) ;  /* 0x0000036000057945 */ /* 0x000fe60003800200 */
[----:B------:R-:W-:Y:S01]  /*13a0*/  IADD3 R6, PT, PT, -R6, R3, RZ ;  /* 0x0000000306067210 */ /* 0x000fe20007ffe1ff */
[----:B------:R-:W-:-:S03]  /*13b0*/  VIADD R3, R8, 0xffffff81 ;  /* 0xffffff8108037836 */ /* 0x000fc60000000000 */
[----:B------:R0:W1:Y:S01]  /*13c0*/  MUFU.RCP R7, R6 ;  /* 0x0000000600077308 */ /* 0x0000620000001000 */
[----:B------:R-:W-:Y:S01]  /*13d0*/  FADD.FTZ R9, -R6, -RZ ;  /* 0x800000ff06097221 */ /* 0x000fe20000010100 */
[C---:B------:R-:W-:Y:S01]  /*13e0*/  IMAD R0, R3.reuse, -0x800000, R0 ;  /* 0xff80000003007824 */ /* 0x040fe200078e0200 */
[----:B0-----:R-:W-:-:S04]  /*13f0*/  IADD3 R6, PT, PT, R3, 0x7f, -R10 ;  /* 0x0000007f03067810 */ /* 0x001fc80007ffe80a */
[----:B------:R-:W-:Y:S01]  /*1400*/  IADD3 R6, PT, PT, R6, R5, RZ ;  /* 0x0000000506067210 */ /* 0x000fe20007ffe0ff */
[----:B-1----:R-:W-:-:S04]  /*1410*/  FFMA R8, R7, R9, 1 ;  /* 0x3f80000007087423 */ /* 0x002fc80000000009 */
[----:B------:R-:W-:-:S04]  /*1420*/  FFMA R12, R7, R8, R7 ;  /* 0x00000008070c7223 */ /* 0x000fc80000000007 */
[----:B------:R-:W-:-:S04]  /*1430*/  FFMA R7, R0, R12, RZ ;  /* 0x0000000c00077223 */ /* 0x000fc800000000ff */
[----:B------:R-:W-:-:S04]  /*1440*/  FFMA R8, R9, R7, R0 ;  /* 0x0000000709087223 */ /* 0x000fc80000000000 */
[----:B------:R-:W-:-:S04]  /*1450*/  FFMA R7, R12, R8, R7 ;  /* 0x000000080c077223 */ /* 0x000fc80000000007 */
[----:B------:R-:W-:-:S04]  /*1460*/  FFMA R8, R9, R7, R0 ;  /* 0x0000000709087223 */ /* 0x000fc80000000000 */
[----:B------:R-:W-:-:S05]  /*1470*/  FFMA R0, R12, R8, R7 ;  /* 0x000000080c007223 */ /* 0x000fca0000000007 */
[----:B------:R-:W-:-:S04]  /*1480*/  SHF.R.U32.HI R3, RZ, 0x17, R0 ;  /* 0x00000017ff037819 */ /* 0x000fc80000011600 */
[----:B------:R-:W-:-:S04]  /*1490*/  LOP3.LUT R3, R3, 0xff, RZ, 0xc0, !PT ;  /* 0x000000ff03037812 */ /* 0x000fc800078ec0ff */
[----:B------:R-:W-:-:S05]  /*14a0*/  IADD3 R9, PT, PT, R3, R6, RZ ;  /* 0x0000000603097210 */ /* 0x000fca0007ffe0ff */
[----:B------:R-:W-:-:S05]  /*14b0*/  VIADD R3, R9, 0xffffffff ;  /* 0xffffffff09037836 */ /* 0x000fca0000000000 */
[----:B------:R-:W-:-:S13]  /*14c0*/  ISETP.GE.U32.AND P0, PT, R3, 0xfe, PT ;  /* 0x000000fe0300780c */ /* 0x000fda0003f06070 */
[----:B------:R-:W-:Y:S05]  /*14d0*/  @!P0 BRA `(.L_x_30) ;  /* 0x0000000000808947 */ /* 0x000fea0003800000 */
[----:B------:R-:W-:-:S13]  /*14e0*/  ISETP.GT.AND P0, PT, R9, 0xfe, PT ;  /* 0x000000fe0900780c */ /* 0x000fda0003f04270 */
[----:B------:R-:W-:Y:S05]  /*14f0*/  @P0 BRA `(.L_x_31) ;  /* 0x00000000006c0947 */ /* 0x000fea0003800000 */
[----:B------:R-:W-:-:S13]  /*1500*/  ISETP.GE.AND P0, PT, R9, 0x1, PT ;  /* 0x000000010900780c */ /* 0x000fda0003f06270 */
[----:B------:R-:W-:Y:S05]  /*1510*/  @P0 BRA `(.L_x_32) ;  /* 0x0000000000740947 */ /* 0x000fea0003800000 */
[----:B------:R-:W-:Y:S02]  /*1520*/  ISETP.GE.AND P0, PT, R9, -0x18, PT ;  /* 0xffffffe80900780c */ /* 0x000fe40003f06270 */
[----:B------:R-:W-:-:S11]  /*1530*/  LOP3.LUT R0, R0, 0x80000000, RZ, 0xc0, !PT ;  /* 0x8000000000007812 */ /* 0x000fd600078ec0ff */
[----:B------:R-:W-:Y:S05]  /*1540*/  @!P0 BRA `(.L_x_32) ;  /* 0x0000000000688947 */ /* 0x000fea0003800000 */
[CCC-:B------:R-:W-:Y:S01]  /*1550*/  FFMA.RZ R3, R12.reuse, R8.reuse, R7.reuse ;  /* 0x000000080c037223 */ /* 0x1c0fe2000000c007 */
[CCC-:B------:R-:W-:Y:S01]  /*1560*/  FFMA.RM R6, R12.reuse, R8.reuse, R7.reuse ;  /* 0x000000080c067223 */ /* 0x1c0fe20000004007 */
[C---:B------:R-:W-:Y:S02]  /*1570*/  ISETP.NE.AND P2, PT, R9.reuse, RZ, PT ;  /* 0x000000ff0900720c */ /* 0x040fe40003f45270 */
[----:B------:R-:W-:Y:S02]  /*1580*/  ISETP.NE.AND P1, PT, R9, RZ, PT ;  /* 0x000000ff0900720c */ /* 0x000fe40003f25270 */
[----:B------:R-:W-:Y:S01]  /*1590*/  LOP3.LUT R5, R3, 0x7fffff, RZ, 0xc0, !PT ;  /* 0x007fffff03057812 */ /* 0x000fe200078ec0ff */
[----:B------:R-:W-:Y:S01]  /*15a0*/  FFMA.RP R3, R12, R8, R7 ;  /* 0x000000080c037223 */ /* 0x000fe20000008007 */
[----:B------:R-:W-:Y:S02]  /*15b0*/  IADD3 R8, PT, PT, R9, 0x20, RZ ;  /* 0x0000002009087810 */ /* 0x000fe40007ffe0ff */
[----:B------:R-:W-:-:S02]  /*15c0*/  LOP3.LUT R5, R5, 0x800000, RZ, 0xfc, !PT ;  /* 0x0080000005057812 */ /* 0x000fc400078efcff */
[----:B------:R-:W-:Y:S02]  /*15d0*/  IADD3 R7, PT, PT, -R9, RZ, RZ ;  /* 0x000000ff09077210 */ /* 0x000fe40007ffe1ff */
[----:B------:R-:W-:Y:S02]  /*15e0*/  SHF.L.U32 R8, R5, R8, RZ ;  /* 0x0000000805087219 */ /* 0x000fe400000006ff */
[----:B------:R-:W-:Y:S02]  /*15f0*/  FSETP.NEU.FTZ.AND P0, PT, R3, R6, PT ;  /* 0x000000060300720b */ /* 0x000fe40003f1d000 */
[----:B------:R-:W-:Y:S02]  /*1600*/  SEL R6, R7, RZ, P2 ;  /* 0x000000ff07067207 */ /* 0x000fe40001000000 */
[----:B------:R-:W-:Y:S02]  /*1610*/  ISETP.NE.AND P1, PT, R8, RZ, P1 ;  /* 0x000000ff0800720c */ /* 0x000fe40000f25270 */
[----:B------:R-:W-:-:S02]  /*1620*/  SHF.R.U32.HI R6, RZ, R6, R5 ;  /* 0x00000006ff067219 */ /* 0x000fc40000011605 */
[----:B------:R-:W-:Y:S02]  /*1630*/  PLOP3.LUT P0, PT, P0, P1, PT, 0xf8, 0x8f ;  /* 0x00000000008f781c */ /* 0x000fe40000703f70 */
[----:B------:R-:W-:Y:S02]  /*1640*/  SHF.R.U32.HI R8, RZ, 0x1, R6 ;  /* 0x00000001ff087819 */ /* 0x000fe40000011606 */
[----:B------:R-:W-:-:S04]  /*1650*/  SEL R3, RZ, 0x1, !P0 ;  /* 0x00000001ff037807 */ /* 0x000fc80004000000 */
[----:B------:R-:W-:-:S04]  /*1660*/  LOP3.LUT R3, R3, 0x1, R8, 0xf8, !PT ;  /* 0x0000000103037812 */ /* 0x000fc800078ef808 */
[----:B------:R-:W-:-:S05]  /*1670*/  LOP3.LUT R3, R3, R6, RZ, 0xc0, !PT ;  /* 0x0000000603037212 */ /* 0x000fca00078ec0ff */
[----:B------:R-:W-:-:S05]  /*1680*/  IMAD.IADD R3, R8, 0x1, R3 ;  /* 0x0000000108037824 */ /* 0x000fca00078e0203 */
[----:B------:R-:W-:Y:S01]  /*1690*/  LOP3.LUT R0, R3, R0, RZ, 0xfc, !PT ;  /* 0x0000000003007212 */ /* 0x000fe200078efcff */
[----:B------:R-:W-:Y:S06]  /*16a0*/  BRA `(.L_x_32) ;  /* 0x0000000000107947 */ /* 0x000fec0003800000 */
.L_x_31:
[----:B------:R-:W-:-:S04]  /*16b0*/  LOP3.LUT R0, R0, 0x80000000, RZ, 0xc0, !PT ;  /* 0x8000000000007812 */ /* 0x000fc800078ec0ff */
[----:B------:R-:W-:Y:S01]  /*16c0*/  LOP3.LUT R0, R0, 0x7f800000, RZ, 0xfc, !PT ;  /* 0x7f80000000007812 */ /* 0x000fe200078efcff */
[----:B------:R-:W-:Y:S06]  /*16d0*/  BRA `(.L_x_32) ;  /* 0x0000000000047947 */ /* 0x000fec0003800000 */
.L_x_30:
[----:B------:R-:W-:-:S07]  /*16e0*/  LEA R0, R6, R0, 0x17 ;  /* 0x0000000006007211 */ /* 0x000fce00078eb8ff */
.L_x_32:
[----:B------:R-:W-:Y:S05]  /*16f0*/  BSYNC.RECONVERGENT B5 ;  /* 0x0000000000057941 */ /* 0x000fea0003800200 */
.L_x_29:
[----:B------:R-:W-:Y:S05]  /*1700*/  BRA `(.L_x_33) ;  /* 0x0000000000207947 */ /* 0x000fea0003800000 */
.L_x_28:
[----:B------:R-:W-:-:S04]  /*1710*/  LOP3.LUT R0, R3, 0x80000000, R0, 0x48, !PT ;  /* 0x8000000003007812 */ /* 0x000fc800078e4800 */
[----:B------:R-:W-:Y:S01]  /*1720*/  LOP3.LUT R0, R0, 0x7f800000, RZ, 0xfc, !PT ;  /* 0x7f80000000007812 */ /* 0x000fe200078efcff */
[----:B------:R-:W-:Y:S06]  /*1730*/  BRA `(.L_x_33) ;  /* 0x0000000000147947 */ /* 0x000fec0003800000 */
.L_x_27:
[----:B------:R-:W-:Y:S01]  /*1740*/  LOP3.LUT R0, R3, 0x80000000, R0, 0x48, !PT ;  /* 0x8000000003007812 */ /* 0x000fe200078e4800 */
[----:B------:R-:W-:Y:S06]  /*1750*/  BRA `(.L_x_33) ;  /* 0x00000000000c7947 */ /* 0x000fec0003800000 */
.L_x_26:
[----:B------:R-:W0:Y:S01]  /*1760*/  MUFU.RSQ R0, -QNAN ;  /* 0xffc0000000007908 */ /* 0x000e220000001400 */
[----:B------:R-:W-:Y:S05]  /*1770*/  BRA `(.L_x_33) ;  /* 0x0000000000047947 */ /* 0x000fea0003800000 */
.L_x_25:
[----:B------:R-:W-:-:S07]  /*1780*/  FADD.FTZ R0, R0, R3 ;  /* 0x0000000300007221 */ /* 0x000fce0000010000 */
.L_x_33:
[----:B------:R-:W-:Y:S05]  /*1790*/  BSYNC.RECONVERGENT B4 ;  /* 0x0000000000047941 */ /* 0x000fea0003800200 */
.L_x_23:
[----:B------:R-:W-:-:S04]  /*17a0*/  HFMA2 R5, -RZ, RZ, 0, 0 ;  /* 0x00000000ff057431 */ /* 0x000fc800000001ff */
[----:B0-----:R-:W-:Y:S05]  /*17b0*/  RET.REL.NODEC R4 `(_Z13get_resultantPfS_S_S_) ;  /* 0xffffffe804107950 */ /* 0x001fea0003c3ffff */
.L_x_34:
[----:B------:R-:W-:-:S00]  /*17c0*/  BRA `(.L_x_34) ;  /* 0xfffffffc00fc7947 */ /* 0x000fc0000383ffff */
[----:B------:R-:W-:-:S00]  /*17d0*/  NOP ;  /* 0x0000000000007918 */ /* 0x000fc00000000000 */
        /* <DEDUP_REMOVED lines=10> */
.L_x_36:


//--------------------- .nv.shared.reserved.0     --------------------------
	.section	.nv.shared.reserved.0,"aw",@nobits
	.weak		__nv_reservedSMEM_offset_0_alias
	.size		__nv_reservedSMEM_offset_0_alias, 0, 64
	.other		__nv_reservedSMEM_offset_0_alias,@"STO_CUDA_RESERVED_SHARED STV_DEFAULT"
__nv_reservedSMEM_offset_0_alias:
	.zero		0
	.zero		64


//--------------------- .nv.constant0._Z13get_resultantPfS_S_S_ --------------------------
	.section	.nv.constant0._Z13get_resultantPfS_S_S_,"a",@progbits
	.sectionflags	@""
	.align	4
.nv.constant0._Z13get_resultantPfS_S_S_:
	.zero		928


//--------------------- SYMBOLS --------------------------

	.type		.nv.reservedSmem.offset0,@object
	.size		.nv.reservedSmem.offset0,0x4
